//
// Generated by NVIDIA NVVM Compiler
//
// Compiler Build ID: CL-36424714
// Cuda compilation tools, release 13.0, V13.0.88
// Based on NVVM 20.0.0
//

.version 9.0
.target sm_100
.address_size 64

	// .globl	_Z17matrixMultiKernelPdS_S_m

.visible .entry _Z17matrixMultiKernelPdS_S_m(
	.param .u64 .ptr .align 1 _Z17matrixMultiKernelPdS_S_m_param_0,
	.param .u64 .ptr .align 1 _Z17matrixMultiKernelPdS_S_m_param_1,
	.param .u64 .ptr .align 1 _Z17matrixMultiKernelPdS_S_m_param_2,
	.param .u64 _Z17matrixMultiKernelPdS_S_m_param_3
)
{
	.reg .pred 	%p<10>;
	.reg .b32 	%r<39>;
	.reg .b64 	%rd<63>;
	.reg .b64 	%fd<67>;

	ld.param.u64 	%rd23, [_Z17matrixMultiKernelPdS_S_m_param_0];
	ld.param.u64 	%rd24, [_Z17matrixMultiKernelPdS_S_m_param_1];
	ld.param.u64 	%rd21, [_Z17matrixMultiKernelPdS_S_m_param_2];
	ld.param.u64 	%rd22, [_Z17matrixMultiKernelPdS_S_m_param_3];
	cvta.to.global.u64 	%rd1, %rd24;
	cvta.to.global.u64 	%rd2, %rd23;
	mov.u32 	%r1, %ctaid.x;
	mov.u32 	%r2, %tid.x;
	setp.eq.s64 	%p1, %rd22, 0;
	mov.f64 	%fd66, 0d0000000000000000;
	@%p1 bra 	$L__BB0_13;
	cvt.u64.u32 	%rd26, %r1;
	mul.lo.s64 	%rd3, %rd22, %rd26;
	cvt.u64.u32 	%rd27, %r2;
	mul.lo.s64 	%rd4, %rd22, %rd27;
	and.b64  	%rd5, %rd22, 7;
	setp.lt.u64 	%p2, %rd22, 8;
	mov.b32 	%r38, 0;
	mov.b64 	%rd61, 0;
	@%p2 bra 	$L__BB0_4;
	and.b64  	%rd61, %rd22, -8;
	shl.b64 	%rd28, %rd3, 3;
	add.s64 	%rd29, %rd28, %rd2;
	add.s64 	%rd58, %rd29, 32;
	shl.b64 	%rd30, %rd4, 3;
	add.s64 	%rd31, %rd30, %rd1;
	add.s64 	%rd57, %rd31, 32;
	mov.b32 	%r38, 0;
	mov.u64 	%rd59, %rd61;
$L__BB0_3:
	.pragma "nounroll";
	ld.global.f64 	%fd4, [%rd58+-32];
	ld.global.f64 	%fd5, [%rd57+-32];
	cvt.rn.f64.s32 	%fd6, %r38;
	fma.rn.f64 	%fd7, %fd4, %fd5, %fd6;
	cvt.rzi.s32.f64 	%r18, %fd7;
	ld.global.f64 	%fd8, [%rd58+-24];
	ld.global.f64 	%fd9, [%rd57+-24];
	cvt.rn.f64.s32 	%fd10, %r18;
	fma.rn.f64 	%fd11, %fd8, %fd9, %fd10;
	cvt.rzi.s32.f64 	%r19, %fd11;
	ld.global.f64 	%fd12, [%rd58+-16];
	ld.global.f64 	%fd13, [%rd57+-16];
	cvt.rn.f64.s32 	%fd14, %r19;
	fma.rn.f64 	%fd15, %fd12, %fd13, %fd14;
	cvt.rzi.s32.f64 	%r20, %fd15;
	ld.global.f64 	%fd16, [%rd58+-8];
	ld.global.f64 	%fd17, [%rd57+-8];
	cvt.rn.f64.s32 	%fd18, %r20;
	fma.rn.f64 	%fd19, %fd16, %fd17, %fd18;
	cvt.rzi.s32.f64 	%r21, %fd19;
	ld.global.f64 	%fd20, [%rd58];
	ld.global.f64 	%fd21, [%rd57];
	cvt.rn.f64.s32 	%fd22, %r21;
	fma.rn.f64 	%fd23, %fd20, %fd21, %fd22;
	cvt.rzi.s32.f64 	%r22, %fd23;
	ld.global.f64 	%fd24, [%rd58+8];
	ld.global.f64 	%fd25, [%rd57+8];
	cvt.rn.f64.s32 	%fd26, %r22;
	fma.rn.f64 	%fd27, %fd24, %fd25, %fd26;
	cvt.rzi.s32.f64 	%r23, %fd27;
	ld.global.f64 	%fd28, [%rd58+16];
	ld.global.f64 	%fd29, [%rd57+16];
	cvt.rn.f64.s32 	%fd30, %r23;
	fma.rn.f64 	%fd31, %fd28, %fd29, %fd30;
	cvt.rzi.s32.f64 	%r24, %fd31;
	ld.global.f64 	%fd32, [%rd58+24];
	ld.global.f64 	%fd33, [%rd57+24];
	cvt.rn.f64.s32 	%fd34, %r24;
	fma.rn.f64 	%fd35, %fd32, %fd33, %fd34;
	cvt.rzi.s32.f64 	%r38, %fd35;
	add.s64 	%rd59, %rd59, -8;
	add.s64 	%rd58, %rd58, 64;
	add.s64 	%rd57, %rd57, 64;
	setp.ne.s64 	%p3, %rd59, 0;
	@%p3 bra 	$L__BB0_3;
$L__BB0_4:
	setp.eq.s64 	%p4, %rd5, 0;
	@%p4 bra 	$L__BB0_12;
	and.b64  	%rd16, %rd22, 3;
	setp.lt.u64 	%p5, %rd5, 4;
	@%p5 bra 	$L__BB0_7;
	add.s64 	%rd32, %rd61, %rd3;
	shl.b64 	%rd33, %rd32, 3;
	add.s64 	%rd34, %rd2, %rd33;
	ld.global.f64 	%fd36, [%rd34];
	add.s64 	%rd35, %rd61, %rd4;
	shl.b64 	%rd36, %rd35, 3;
	add.s64 	%rd37, %rd1, %rd36;
	ld.global.f64 	%fd37, [%rd37];
	cvt.rn.f64.s32 	%fd38, %r38;
	fma.rn.f64 	%fd39, %fd36, %fd37, %fd38;
	cvt.rzi.s32.f64 	%r26, %fd39;
	ld.global.f64 	%fd40, [%rd34+8];
	ld.global.f64 	%fd41, [%rd37+8];
	cvt.rn.f64.s32 	%fd42, %r26;
	fma.rn.f64 	%fd43, %fd40, %fd41, %fd42;
	cvt.rzi.s32.f64 	%r27, %fd43;
	ld.global.f64 	%fd44, [%rd34+16];
	ld.global.f64 	%fd45, [%rd37+16];
	cvt.rn.f64.s32 	%fd46, %r27;
	fma.rn.f64 	%fd47, %fd44, %fd45, %fd46;
	cvt.rzi.s32.f64 	%r28, %fd47;
	ld.global.f64 	%fd48, [%rd34+24];
	ld.global.f64 	%fd49, [%rd37+24];
	cvt.rn.f64.s32 	%fd50, %r28;
	fma.rn.f64 	%fd51, %fd48, %fd49, %fd50;
	cvt.rzi.s32.f64 	%r38, %fd51;
	add.s64 	%rd61, %rd61, 4;
$L__BB0_7:
	setp.eq.s64 	%p6, %rd16, 0;
	@%p6 bra 	$L__BB0_12;
	setp.eq.s64 	%p7, %rd16, 1;
	@%p7 bra 	$L__BB0_10;
	add.s64 	%rd38, %rd61, %rd3;
	shl.b64 	%rd39, %rd38, 3;
	add.s64 	%rd40, %rd2, %rd39;
	ld.global.f64 	%fd52, [%rd40];
	add.s64 	%rd41, %rd61, %rd4;
	shl.b64 	%rd42, %rd41, 3;
	add.s64 	%rd43, %rd1, %rd42;
	ld.global.f64 	%fd53, [%rd43];
	cvt.rn.f64.s32 	%fd54, %r38;
	fma.rn.f64 	%fd55, %fd52, %fd53, %fd54;
	cvt.rzi.s32.f64 	%r30, %fd55;
	ld.global.f64 	%fd56, [%rd40+8];
	ld.global.f64 	%fd57, [%rd43+8];
	cvt.rn.f64.s32 	%fd58, %r30;
	fma.rn.f64 	%fd59, %fd56, %fd57, %fd58;
	cvt.rzi.s32.f64 	%r38, %fd59;
	add.s64 	%rd61, %rd61, 2;
$L__BB0_10:
	and.b64  	%rd44, %rd22, 1;
	setp.eq.b64 	%p8, %rd44, 1;
	not.pred 	%p9, %p8;
	@%p9 bra 	$L__BB0_12;
	add.s64 	%rd45, %rd61, %rd3;
	shl.b64 	%rd46, %rd45, 3;
	add.s64 	%rd47, %rd2, %rd46;
	ld.global.f64 	%fd60, [%rd47];
	add.s64 	%rd48, %rd61, %rd4;
	shl.b64 	%rd49, %rd48, 3;
	add.s64 	%rd50, %rd1, %rd49;
	ld.global.f64 	%fd61, [%rd50];
	cvt.rn.f64.s32 	%fd62, %r38;
	fma.rn.f64 	%fd63, %fd60, %fd61, %fd62;
	cvt.rzi.s32.f64 	%r38, %fd63;
$L__BB0_12:
	cvt.rn.f64.s32 	%fd66, %r38;
$L__BB0_13:
	cvta.to.global.u64 	%rd51, %rd21;
	cvt.u64.u32 	%rd52, %r1;
	cvt.u64.u32 	%rd53, %r2;
	mad.lo.s64 	%rd54, %rd22, %rd52, %rd53;
	shl.b64 	%rd55, %rd54, 3;
	add.s64 	%rd56, %rd51, %rd55;
	ld.global.f64 	%fd64, [%rd56];
	add.f64 	%fd65, %fd66, %fd64;
	st.global.f64 	[%rd56], %fd65;
	ret;

}


// ===== COMPILED SASS (sm_100) =====

	.target	sm_100

	.elftype	@"ET_EXEC"


//--------------------- .note.nv.tkinfo           --------------------------
	.section	.note.nv.tkinfo,"",@"SHT_NOTE"
	.sectionflags	@"SHF_NOTE_NV_TKINFO"
	.tkinfo
        /*0018*/ 	.word	0x00000002
        /*0030*/ 	.string	""
        /*0030*/ 	.string	"ptxas"
        /*0030*/ 	.string	"Cuda compilation tools, release 13.0, V13.0.88"
        /*0030*/ 	.string	"Build cuda_13.0.r13.0/compiler.36424714_0"
        /*0030*/ 	.string	"-arch sm_100 -m 64 "



//--------------------- .note.nv.cuinfo           --------------------------
	.section	.note.nv.cuinfo,"",@"SHT_NOTE"
	.sectionflags	@"SHF_NOTE_NV_CUINFO"
        /*0018*/ 	.short	0x0002
        /*001a*/ 	.short	0x0064
        /*001c*/ 	.short	0x0082
	.zero		2


//--------------------- .nv.info                  --------------------------
	.section	.nv.info,"",@"SHT_CUDA_INFO"
	.align	4


	//----- nvinfo : EIATTR_REGCOUNT
	.align		4
        /*0000*/ 	.byte	0x04, 0x2f
        /*0002*/ 	.short	(.L_1 - .L_0)
	.align		4
.L_0:
        /*0004*/ 	.word	index@(_Z17matrixMultiKernelPdS_S_m)
        /*0008*/ 	.word	0x00000020


	//----- nvinfo : EIATTR_FRAME_SIZE
	.align		4
.L_1:
        /*000c*/ 	.byte	0x04, 0x11
        /*000e*/ 	.short	(.L_3 - .L_2)
	.align		4
.L_2:
        /*0010*/ 	.word	index@(_Z17matrixMultiKernelPdS_S_m)
        /*0014*/ 	.word	0x00000000


	//----- nvinfo : EIATTR_MIN_STACK_SIZE
	.align		4
.L_3:
        /*0018*/ 	.byte	0x04, 0x12
        /*001a*/ 	.short	(.L_5 - .L_4)
	.align		4
.L_4:
        /*001c*/ 	.word	index@(_Z17matrixMultiKernelPdS_S_m)
        /*0020*/ 	.word	0x00000000
.L_5:


//--------------------- .nv.compat                --------------------------
	.section	.nv.compat,"",@"SHT_CUDA_COMPAT_INFO"
	.align	4
        /*0000*/ 	.byte	0x02, 0x09, 0x00, 0x00, 0x02, 0x02, 0x01, 0x00, 0x02, 0x05, 0x05, 0x00, 0x03, 0x07, 0x01, 0x01
        /*0010*/ 	.byte	0x02, 0x03, 0x00, 0x00, 0x02, 0x06, 0x01, 0x00, 0x04, 0x0b, 0x08, 0x00, 0x01, 0x00, 0x00, 0x00
        /*0020*/ 	.byte	0x00, 0x00, 0x00, 0x00


//--------------------- .nv.info._Z17matrixMultiKernelPdS_S_m --------------------------
	.section	.nv.info._Z17matrixMultiKernelPdS_S_m,"",@"SHT_CUDA_INFO"
	.sectionflags	@""
	.align	4


	//----- nvinfo : EIATTR_CUDA_API_VERSION
	.align		4
        /*0000*/ 	.byte	0x04, 0x37
        /*0002*/ 	.short	(.L_7 - .L_6)
.L_6:
        /*0004*/ 	.word	0x00000082


	//----- nvinfo : EIATTR_KPARAM_INFO
	.align		4
.L_7:
        /*0008*/ 	.byte	0x04, 0x17
        /*000a*/ 	.short	(.L_9 - .L_8)
.L_8:
        /*000c*/ 	.word	0x00000000
        /*0010*/ 	.short	0x0003
        /*0012*/ 	.short	0x0018
        /*0014*/ 	.byte	0x00, 0xf0, 0x21, 0x00


	//----- nvinfo : EIATTR_KPARAM_INFO
	.align		4
.L_9:
        /*0018*/ 	.byte	0x04, 0x17
        /*001a*/ 	.short	(.L_11 - .L_10)
.L_10:
        /*001c*/ 	.word	0x00000000
        /*0020*/ 	.short	0x0002
        /*0022*/ 	.short	0x0010
        /*0024*/ 	.byte	0x00, 0xf5, 0x21, 0x00


	//----- nvinfo : EIATTR_KPARAM_INFO
	.align		4
.L_11:
        /*0028*/ 	.byte	0x04, 0x17
        /*002a*/ 	.short	(.L_13 - .L_12)
.L_12:
        /*002c*/ 	.word	0x00000000
        /*0030*/ 	.short	0x0001
        /*0032*/ 	.short	0x0008
        /*0034*/ 	.byte	0x00, 0xf5, 0x21, 0x00


	//----- nvinfo : EIATTR_KPARAM_INFO
	.align		4
.L_13:
        /*0038*/ 	.byte	0x04, 0x17
        /*003a*/ 	.short	(.L_15 - .L_14)
.L_14:
        /*003c*/ 	.word	0x00000000
        /*0040*/ 	.short	0x0000
        /*0042*/ 	.short	0x0000
        /*0044*/ 	.byte	0x00, 0xf5, 0x21, 0x00


	//----- nvinfo : EIATTR_SPARSE_MMA_MASK
	.align		4
.L_15:
        /*0048*/ 	.byte	0x03, 0x50
        /*004a*/ 	.short	0x0000


	//----- nvinfo : EIATTR_MAXREG_COUNT
	.align		4
        /*004c*/ 	.byte	0x03, 0x1b
        /*004e*/ 	.short	0x00ff


	//----- nvinfo : EIATTR_MERCURY_ISA_VERSION
	.align		4
        /*0050*/ 	.byte	0x03, 0x5f
        /*0052*/ 	.short	0x0101


	//----- nvinfo : EIATTR_VRC_CTA_INIT_COUNT
	.align		4
        /*0054*/ 	.byte	0x02, 0x4a
	.zero		1
	.zero		1


	//----- nvinfo : EIATTR_EXIT_INSTR_OFFSETS
	.align		4
        /*0058*/ 	.byte	0x04, 0x1c
        /*005a*/ 	.short	(.L_17 - .L_16)


	//   ....[0]....
.L_16:
        /*005c*/ 	.word	0x00000b40


	//----- nvinfo : EIATTR_CBANK_PARAM_SIZE
	.align		4
.L_17:
        /*0060*/ 	.byte	0x03, 0x19
        /*0062*/ 	.short	0x0020


	//----- nvinfo : EIATTR_PARAM_CBANK
	.align		4
        /*0064*/ 	.byte	0x04, 0x0a
        /*0066*/ 	.short	(.L_19 - .L_18)
	.align		4
.L_18:
        /*0068*/ 	.word	index@(.nv.constant0._Z17matrixMultiKernelPdS_S_m)
        /*006c*/ 	.short	0x0380
        /*006e*/ 	.short	0x0020


	//----- nvinfo : EIATTR_SW_WAR
	.align		4
.L_19:
        /*0070*/ 	.byte	0x04, 0x36
        /*0072*/ 	.short	(.L_21 - .L_20)
.L_20:
        /*0074*/ 	.word	0x00000008
.L_21:


//--------------------- .nv.callgraph             --------------------------
	.section	.nv.callgraph,"",@"SHT_CUDA_CALLGRAPH"
	.align	4
	.sectionentsize	8
	.align		4
        /*0000*/ 	.word	0x00000000
	.align		4
        /*0004*/ 	.word	0xffffffff
	.align		4
        /*0008*/ 	.word	0x00000000
	.align		4
        /*000c*/ 	.word	0xfffffffe
	.align		4
        /*0010*/ 	.word	0x00000000
	.align		4
        /*0014*/ 	.word	0xfffffffd
	.align		4
        /*0018*/ 	.word	0x00000000
	.align		4
        /*001c*/ 	.word	0xfffffffc


//--------------------- .text._Z17matrixMultiKernelPdS_S_m --------------------------
	.section	.text._Z17matrixMultiKernelPdS_S_m,"ax",@progbits
	.align	128
        .global         _Z17matrixMultiKernelPdS_S_m
        .type           _Z17matrixMultiKernelPdS_S_m,@function
        .size           _Z17matrixMultiKernelPdS_S_m,(.L_x_7 - _Z17matrixMultiKernelPdS_S_m)
        .other          _Z17matrixMultiKernelPdS_S_m,@"STO_CUDA_ENTRY STV_DEFAULT"
_Z17matrixMultiKernelPdS_S_m:
.text._Z17matrixMultiKernelPdS_S_m:
[----:B------:R-:W-:Y:S08]  /*0000*/  LDC R1, c[0x0][0x37c] ;  /* 0x0000df00ff017b82 */ /* 0x000ff00000000800 */
[----:B------:R-:W0:Y:S01]  /*0010*/  LDC.64 R10, c[0x0][0x398] ;  /* 0x0000e600ff0a7b82 */ /* 0x000e220000000a00 */
[----:B------:R-:W1:Y:S01]  /*0020*/  S2R R8, SR_TID.X ;  /* 0x0000000000087919 */ /* 0x000e620000002100 */
[----:B------:R-:W2:Y:S01]  /*0030*/  LDCU.64 UR4, c[0x0][0x358] ;  /* 0x00006b00ff0477ac */ /* 0x000ea20008000a00 */
[----:B------:R-:W-:-:S05]  /*0040*/  CS2R R20, SRZ ;  /* 0x0000000000147805 */ /* 0x000fca000001ff00 */
[----:B------:R-:W3:Y:S01]  /*0050*/  S2UR UR6, SR_CTAID.X ;  /* 0x00000000000679c3 */ /* 0x000ee20000002500 */
[----:B0-----:R-:W-:-:S04]  /*0060*/  ISETP.NE.U32.AND P0, PT, R10, RZ, PT ;  /* 0x000000ff0a00720c */ /* 0x001fc80003f05070 */
[----:B------:R-:W-:-:S13]  /*0070*/  ISETP.NE.AND.EX P0, PT, R11, RZ, PT, P0 ;  /* 0x000000ff0b00720c */ /* 0x000fda0003f05300 */
[----:B-123--:R-:W-:Y:S05]  /*0080*/  @!P0 BRA `(.L_x_0) ;  /* 0x0000000800888947 */ /* 0x00efea0003800000 */
[C---:B------:R-:W-:Y:S01]  /*0090*/  ISETP.GE.U32.AND P1, PT, R10.reuse, 0x8, PT ;  /* 0x000000080a00780c */ /* 0x040fe20003f26070 */
[C---:B------:R-:W-:Y:S01]  /*00a0*/  IMAD.WIDE.U32 R6, R10.reuse, UR6, RZ ;  /* 0x000000060a067c25 */ /* 0x040fe2000f8e00ff */
[----:B------:R-:W-:Y:S02]  /*00b0*/  LOP3.LUT R0, R10, 0x7, RZ, 0xc0, !PT ;  /* 0x000000070a007812 */ /* 0x000fe400078ec0ff */
[----:B------:R-:W-:Y:S01]  /*00c0*/  ISETP.GE.U32.AND.EX P1, PT, R11, RZ, PT, P1 ;  /* 0x000000ff0b00720c */ /* 0x000fe20003f26110 */
[----:B------:R-:W-:Y:S01]  /*00d0*/  IMAD.WIDE.U32 R4, R8, R10, RZ ;  /* 0x0000000a08047225 */ /* 0x000fe200078e00ff */
[----:B------:R-:W-:-:S03]  /*00e0*/  ISETP.NE.U32.AND P0, PT, R0, RZ, PT ;  /* 0x000000ff0000720c */ /* 0x000fc60003f05070 */
[----:B------:R-:W-:Y:S01]  /*00f0*/  IMAD R27, R11, UR6, R7 ;  /* 0x000000060b1b7c24 */ /* 0x000fe2000f8e0207 */
[----:B------:R-:W-:Y:S01]  /*0100*/  ISETP.NE.AND.EX P0, PT, RZ, RZ, PT, P0 ;  /* 0x000000ffff00720c */ /* 0x000fe20003f05300 */
[----:B------:R-:W-:Y:S02]  /*0110*/  IMAD.MOV.U32 R20, RZ, RZ, RZ ;  /* 0x000000ffff147224 */ /* 0x000fe400078e00ff */
[----:B------:R-:W-:Y:S02]  /*0120*/  IMAD.MOV.U32 R3, RZ, RZ, RZ ;  /* 0x000000ffff037224 */ /* 0x000fe400078e00ff */
[----:B------:R-:W-:Y:S02]  /*0130*/  IMAD.MOV.U32 R26, RZ, RZ, RZ ;  /* 0x000000ffff1a7224 */ /* 0x000fe400078e00ff */
[----:B------:R-:W-:Y:S01]  /*0140*/  IMAD R29, R8, R11, R5 ;  /* 0x0000000b081d7224 */ /* 0x000fe200078e0205 */
[----:B------:R-:W-:Y:S06]  /*0150*/  @!P1 BRA `(.L_x_1) ;  /* 0x0000000400009947 */ /* 0x000fec0003800000 */
[----:B------:R-:W0:Y:S01]  /*0160*/  LDC.64 R2, c[0x0][0x380] ;  /* 0x0000e000ff027b82 */ /* 0x000e220000000a00 */
[----:B------:R-:W-:-:S07]  /*0170*/  IMAD.MOV.U32 R20, RZ, RZ, RZ ;  /* 0x000000ffff147224 */ /* 0x000fce00078e00ff */
[----:B------:R-:W1:Y:S08]  /*0180*/  LDC.64 R12, c[0x0][0x388] ;  /* 0x0000e200ff0c7b82 */ /* 0x000e700000000a00 */
[----:B------:R-:W2:Y:S01]  /*0190*/  LDC R26, c[0x0][0x39c] ;  /* 0x0000e700ff1a7b82 */ /* 0x000ea20000000800 */
[----:B0-----:R-:W-:-:S04]  /*01a0*/  LEA R2, P2, R6, R2, 0x3 ;  /* 0x0000000206027211 */ /* 0x001fc800078418ff */
[----:B------:R-:W-:Y:S02]  /*01b0*/  LEA.HI.X R16, R6, R3, R27, 0x3, P2 ;  /* 0x0000000306107211 */ /* 0x000fe400010f1c1b */
[----:B------:R-:W-:Y:S02]  /*01c0*/  LOP3.LUT R3, R10, 0xfffffff8, RZ, 0xc0, !PT ;  /* 0xfffffff80a037812 */ /* 0x000fe400078ec0ff */
[----:B-1----:R-:W-:Y:S02]  /*01d0*/  LEA R14, P1, R4, R12, 0x3 ;  /* 0x0000000c040e7211 */ /* 0x002fe400078218ff */
[----:B------:R-:W-:Y:S01]  /*01e0*/  IADD3 R12, P2, PT, R2, 0x20, RZ ;  /* 0x00000020020c7810 */ /* 0x000fe20007f5e0ff */
[----:B------:R-:W-:Y:S01]  /*01f0*/  IMAD.MOV.U32 R28, RZ, RZ, R3 ;  /* 0x000000ffff1c7224 */ /* 0x000fe200078e0003 */
[----:B------:R-:W-:Y:S02]  /*0200*/  IADD3 R14, P3, PT, R14, 0x20, RZ ;  /* 0x000000200e0e7810 */ /* 0x000fe40007f7e0ff */
[----:B------:R-:W-:Y:S01]  /*0210*/  LEA.HI.X R15, R4, R13, R29, 0x3, P1 ;  /* 0x0000000d040f7211 */ /* 0x000fe200008f1c1d */
[----:B------:R-:W-:-:S02]  /*0220*/  IMAD.X R13, RZ, RZ, R16, P2 ;  /* 0x000000ffff0d7224 */ /* 0x000fc400010e0610 */
[----:B--2---:R-:W-:Y:S02]  /*0230*/  IMAD.MOV.U32 R2, RZ, RZ, R26 ;  /* 0x000000ffff027224 */ /* 0x004fe400078e001a */
[----:B------:R-:W-:-:S07]  /*0240*/  IMAD.X R15, RZ, RZ, R15, P3 ;  /* 0x000000ffff0f7224 */ /* 0x000fce00018e060f */
.L_x_2:
[----:B------:R-:W2:Y:S04]  /*0250*/  LDG.E.64 R24, desc[UR4][R12.64+-0x20] ;  /* 0xffffe0040c187981 */ /* 0x000ea8000c1e1b00 */
[----:B------:R-:W2:Y:S04]  /*0260*/  LDG.E.64 R22, desc[UR4][R14.64+-0x20] ;  /* 0xffffe0040e167981 */ /* 0x000ea8000c1e1b00 */
[----:B------:R-:W3:Y:S04]  /*0270*/  LDG.E.64 R18, desc[UR4][R12.64+-0x18] ;  /* 0xffffe8040c127981 */ /* 0x000ee8000c1e1b00 */
[----:B0-----:R-:W3:Y:S01]  /*0280*/  LDG.E.64 R16, desc[UR4][R14.64+-0x18] ;  /* 0xffffe8040e107981 */ /* 0x001ee2000c1e1b00 */
[----:B-1----:R-:W2:Y:S02]  /*0290*/  I2F.F64 R20, R20 ;  /* 0x0000001400147312 */ /* 0x002ea40000201c00 */
[----:B--2---:R-:W-:Y:S01]  /*02a0*/  DFMA R20, R24, R22, R20 ;  /* 0x000000161814722b */ /* 0x004fe20000000014 */
[----:B------:R-:W2:Y:S05]  /*02b0*/  LDG.E.64 R24, desc[UR4][R12.64+-0x10] ;  /* 0xfffff0040c187981 */ /* 0x000eaa000c1e1b00 */
[----:B------:R-:W0:Y:S08]  /*02c0*/  F2I.F64.TRUNC R22, R20 ;  /* 0x0000001400167311 */ /* 0x000e30000030d100 */
[----:B0-----:R-:W3:Y:S02]  /*02d0*/  I2F.F64 R22, R22 ;  /* 0x0000001600167312 */ /* 0x001ee40000201c00 */
[----:B---3--:R-:W-:Y:S01]  /*02e0*/  DFMA R18, R18, R16, R22 ;  /* 0x000000101212722b */ /* 0x008fe20000000016 */
[----:B------:R-:W2:Y:S05]  /*02f0*/  LDG.E.64 R22, desc[UR4][R14.64+-0x10] ;  /* 0xfffff0040e167981 */ /* 0x000eaa000c1e1b00 */
[----:B------:R0:W1:Y:S01]  /*0300*/  F2I.F64.TRUNC R21, R18 ;  /* 0x0000001200157311 */ /* 0x000062000030d100 */
[----:B------:R-:W3:Y:S04]  /*0310*/  LDG.E.64 R16, desc[UR4][R14.64+-0x8] ;  /* 0xfffff8040e107981 */ /* 0x000ee8000c1e1b00 */
[----:B0-----:R-:W3:Y:S03]  /*0320*/  LDG.E.64 R18, desc[UR4][R12.64+-0x8] ;  /* 0xfffff8040c127981 */ /* 0x001ee6000c1e1b00 */
[----:B-1----:R-:W2:Y:S02]  /*0330*/  I2F.F64 R20, R21 ;  /* 0x0000001500147312 */ /* 0x002ea40000201c00 */
[----:B--2---:R-:W-:Y:S01]  /*0340*/  DFMA R24, R24, R22, R20 ;  /* 0x000000161818722b */ /* 0x004fe20000000014 */
[----:B------:R-:W2:Y:S09]  /*0350*/  LDG.E.64 R22, desc[UR4][R14.64] ;  /* 0x000000040e167981 */ /* 0x000eb2000c1e1b00 */
[----:B------:R-:W0:Y:S08]  /*0360*/  F2I.F64.TRUNC R24, R24 ;  /* 0x0000001800187311 */ /* 0x000e30000030d100 */
[----:B0-----:R0:W3:Y:S02]  /*0370*/  I2F.F64 R20, R24 ;  /* 0x0000001800147312 */ /* 0x0010e40000201c00 */
[----:B0-----:R-:W2:Y:S01]  /*0380*/  LDG.E.64 R24, desc[UR4][R12.64] ;  /* 0x000000040c187981 */ /* 0x001ea2000c1e1b00 */
[----:B---3--:R-:W-:-:S03]  /*0390*/  DFMA R16, R18, R16, R20 ;  /* 0x000000101210722b */ /* 0x008fc60000000014 */
[----:B------:R-:W3:Y:S03]  /*03a0*/  LDG.E.64 R18, desc[UR4][R12.64+0x8] ;  /* 0x000008040c127981 */ /* 0x000ee6000c1e1b00 */
[----:B------:R0:W1:Y:S04]  /*03b0*/  F2I.F64.TRUNC R20, R16 ;  /* 0x0000001000147311 */ /* 0x000068000030d100 */
[----:B0-----:R-:W3:Y:S04]  /*03c0*/  LDG.E.64 R16, desc[UR4][R14.64+0x8] ;  /* 0x000008040e107981 */ /* 0x001ee8000c1e1b00 */
[----:B-1----:R-:W2:Y:S02]  /*03d0*/  I2F.F64 R20, R20 ;  /* 0x0000001400147312 */ /* 0x002ea40000201c00 */
[----:B--2---:R-:W-:-:S10]  /*03e0*/  DFMA R22, R24, R22, R20 ;  /* 0x000000161816722b */ /* 0x004fd40000000014 */
[----:B------:R-:W0:Y:S08]  /*03f0*/  F2I.F64.TRUNC R22, R22 ;  /* 0x0000001600167311 */ /* 0x000e30000030d100 */
[----:B0-----:R0:W3:Y:S02]  /*0400*/  I2F.F64 R20, R22 ;  /* 0x0000001600147312 */ /* 0x0010e40000201c00 */
[----:B0-----:R-:W2:Y:S01]  /*0410*/  LDG.E.64 R22, desc[UR4][R14.64+0x18] ;  /* 0x000018040e167981 */ /* 0x001ea2000c1e1b00 */
[----:B---3--:R-:W-:-:S03]  /*0420*/  DFMA R20, R18, R16, R20 ;  /* 0x000000101214722b */ /* 0x008fc60000000014 */
[----:B------:R-:W3:Y:S04]  /*0430*/  LDG.E.64 R16, desc[UR4][R12.64+0x10] ;  /* 0x000010040c107981 */ /* 0x000ee8000c1e1b00 */
[----:B------:R-:W3:Y:S01]  /*0440*/  LDG.E.64 R18, desc[UR4][R14.64+0x10] ;  /* 0x000010040e127981 */ /* 0x000ee2000c1e1b00 */
[----:B------:R0:W1:Y:S03]  /*0450*/  F2I.F64.TRUNC R24, R20 ;  /* 0x0000001400187311 */ /* 0x000066000030d100 */
[----:B0-----:R0:W2:Y:S05]  /*0460*/  LDG.E.64 R20, desc[UR4][R12.64+0x18] ;  /* 0x000018040c147981 */ /* 0x0010aa000c1e1b00 */
[----:B-1----:R-:W3:Y:S01]  /*0470*/  I2F.F64 R24, R24 ;  /* 0x0000001800187312 */ /* 0x002ee20000201c00 */
[----:B------:R-:W-:-:S04]  /*0480*/  IADD3 R28, P1, PT, R28, -0x8, RZ ;  /* 0xfffffff81c1c7810 */ /* 0x000fc80007f3e0ff */
[----:B------:R-:W-:Y:S02]  /*0490*/  IADD3.X R2, PT, PT, R2, -0x1, RZ, P1, !PT ;  /* 0xffffffff02027810 */ /* 0x000fe40000ffe4ff */
[----:B------:R-:W-:-:S04]  /*04a0*/  ISETP.NE.U32.AND P1, PT, R28, RZ, PT ;  /* 0x000000ff1c00720c */ /* 0x000fc80003f25070 */
[----:B------:R-:W-:Y:S02]  /*04b0*/  ISETP.NE.AND.EX P1, PT, R2, RZ, PT, P1 ;  /* 0x000000ff0200720c */ /* 0x000fe40003f25310 */
[----:B0-----:R-:W-:Y:S02]  /*04c0*/  IADD3 R12, P2, PT, R12, 0x40, RZ ;  /* 0x000000400c0c7810 */ /* 0x001fe40007f5e0ff */
[----:B------:R-:W-:-:S03]  /*04d0*/  IADD3 R14, P3, PT, R14, 0x40, RZ ;  /* 0x000000400e0e7810 */ /* 0x000fc60007f7e0ff */
[----:B------:R-:W-:Y:S02]  /*04e0*/  IMAD.X R13, RZ, RZ, R13, P2 ;  /* 0x000000ffff0d7224 */ /* 0x000fe400010e060d */
[----:B------:R-:W-:Y:S01]  /*04f0*/  IMAD.X R15, RZ, RZ, R15, P3 ;  /* 0x000000ffff0f7224 */ /* 0x000fe200018e060f */
[----:B---3--:R-:W-:-:S10]  /*0500*/  DFMA R18, R16, R18, R24 ;  /* 0x000000121012722b */ /* 0x008fd40000000018 */
[----:B------:R-:W0:Y:S08]  /*0510*/  F2I.F64.TRUNC R18, R18 ;  /* 0x0000001200127311 */ /* 0x000e30000030d100 */
[----:B0-----:R-:W2:Y:S02]  /*0520*/  I2F.F64 R16, R18 ;  /* 0x0000001200107312 */ /* 0x001ea40000201c00 */
[----:B--2---:R-:W-:-:S06]  /*0530*/  DFMA R16, R20, R22, R16 ;  /* 0x000000161410722b */ /* 0x004fcc0000000010 */
[----:B------:R0:W1:Y:S01]  /*0540*/  F2I.F64.TRUNC R20, R16 ;  /* 0x0000001000147311 */ /* 0x000062000030d100 */
[----:B------:R-:W-:Y:S05]  /*0550*/  @P1 BRA `(.L_x_2) ;  /* 0xfffffffc003c1947 */ /* 0x000fea000383ffff */
.L_x_1:
[----:B------:R-:W-:Y:S05]  /*0560*/  @!P0 BRA `(.L_x_3) ;  /* 0x00000004004c8947 */ /* 0x000fea0003800000 */
[----:B------:R-:W-:Y:S02]  /*0570*/  ISETP.GE.U32.AND P1, PT, R0, 0x4, PT ;  /* 0x000000040000780c */ /* 0x000fe40003f26070 */
[----:B------:R-:W-:Y:S02]  /*0580*/  LOP3.LUT R2, R10, 0x3, RZ, 0xc0, !PT ;  /* 0x000000030a027812 */ /* 0x000fe400078ec0ff */
[----:B------:R-:W-:Y:S02]  /*0590*/  ISETP.GE.U32.AND.EX P1, PT, RZ, RZ, PT, P1 ;  /* 0x000000ffff00720c */ /* 0x000fe40003f26110 */
[----:B------:R-:W-:-:S04]  /*05a0*/  ISETP.NE.U32.AND P0, PT, R2, RZ, PT ;  /* 0x000000ff0200720c */ /* 0x000fc80003f05070 */
[----:B------:R-:W-:-:S07]  /*05b0*/  ISETP.NE.AND.EX P0, PT, RZ, RZ, PT, P0 ;  /* 0x000000ffff00720c */ /* 0x000fce0003f05300 */
[----:B------:R-:W-:Y:S06]  /*05c0*/  @!P1 BRA `(.L_x_4) ;  /* 0x0000000000809947 */ /* 0x000fec0003800000 */
[----:B------:R-:W2:Y:S01]  /*05d0*/  LDC.64 R18, c[0x0][0x380] ;  /* 0x0000e000ff127b82 */ /* 0x000ea20000000a00 */
[C---:B------:R-:W-:Y:S02]  /*05e0*/  IADD3 R15, P1, PT, R3.reuse, R6, RZ ;  /* 0x00000006030f7210 */ /* 0x040fe40007f3e0ff */
[----:B------:R-:W-:-:S03]  /*05f0*/  IADD3 R0, P2, PT, R3, R4, RZ ;  /* 0x0000000403007210 */ /* 0x000fc60007f5e0ff */
[C---:B0-----:R-:W-:Y:S02]  /*0600*/  IMAD.X R16, R26.reuse, 0x1, R27, P1 ;  /* 0x000000011a107824 */ /* 0x041fe400008e061b */
[----:B------:R-:W0:Y:S01]  /*0610*/  LDC.64 R12, c[0x0][0x388] ;  /* 0x0000e200ff0c7b82 */ /* 0x000e220000000a00 */
[----:B------:R-:W-:Y:S01]  /*0620*/  IMAD.X R14, R26, 0x1, R29, P2 ;  /* 0x000000011a0e7824 */ /* 0x000fe200010e061d */
[----:B--2---:R-:W-:-:S04]  /*0630*/  LEA R18, P1, R15, R18, 0x3 ;  /* 0x000000120f127211 */ /* 0x004fc800078218ff */
[----:B------:R-:W-:Y:S02]  /*0640*/  LEA.HI.X R19, R15, R19, R16, 0x3, P1 ;  /* 0x000000130f137211 */ /* 0x000fe400008f1c10 */
[----:B0-----:R-:W-:-:S03]  /*0650*/  LEA R12, P2, R0, R12, 0x3 ;  /* 0x0000000c000c7211 */ /* 0x001fc600078418ff */
[----:B------:R-:W2:Y:S01]  /*0660*/  LDG.E.64 R24, desc[UR4][R18.64] ;  /* 0x0000000412187981 */ /* 0x000ea2000c1e1b00 */
[----:B------:R-:W-:-:S03]  /*0670*/  LEA.HI.X R13, R0, R13, R14, 0x3, P2 ;  /* 0x0000000d000d7211 */ /* 0x000fc600010f1c0e */
[----:B------:R-:W3:Y:S04]  /*0680*/  LDG.E.64 R14, desc[UR4][R18.64+0x8] ;  /* 0x00000804120e7981 */ /* 0x000ee8000c1e1b00 */
[----:B------:R-:W2:Y:S04]  /*0690*/  LDG.E.64 R22, desc[UR4][R12.64] ;  /* 0x000000040c167981 */ /* 0x000ea8000c1e1b00 */
[----:B------:R-:W3:Y:S01]  /*06a0*/  LDG.E.64 R16, desc[UR4][R12.64+0x8] ;  /* 0x000008040c107981 */ /* 0x000ee2000c1e1b00 */
[----:B-1----:R-:W2:Y:S02]  /*06b0*/  I2F.F64 R20, R20 ;  /* 0x0000001400147312 */ /* 0x002ea40000201c00 */
[----:B--2---:R-:W-:Y:S01]  /*06c0*/  DFMA R20, R24, R22, R20 ;  /* 0x000000161814722b */ /* 0x004fe20000000014 */
[----:B------:R-:W2:Y:S04]  /*06d0*/  LDG.E.64 R22, desc[UR4][R18.64+0x10] ;  /* 0x0000100412167981 */ /* 0x000ea8000c1e1b00 */
[----:B------:R-:W2:Y:S04]  /*06e0*/  LDG.E.64 R24, desc[UR4][R12.64+0x10] ;  /* 0x000010040c187981 */ /* 0x000ea8000c1e1b00 */
[----:B------:R-:W4:Y:S04]  /*06f0*/  LDG.E.64 R18, desc[UR4][R18.64+0x18] ;  /* 0x0000180412127981 */ /* 0x000f28000c1e1b00 */
[----:B------:R-:W4:Y:S01]  /*0700*/  LDG.E.64 R12, desc[UR4][R12.64+0x18] ;  /* 0x000018040c0c7981 */ /* 0x000f22000c1e1b00 */
[----:B------:R-:W0:Y:S08]  /*0710*/  F2I.F64.TRUNC R21, R20 ;  /* 0x0000001400157311 */ /* 0x000e30000030d100 */
[----:B0-----:R-:W3:Y:S02]  /*0720*/  I2F.F64 R20, R21 ;  /* 0x0000001500147312 */ /* 0x001ee40000201c00 */
[----:B---3--:R-:W-:-:S10]  /*0730*/  DFMA R14, R14, R16, R20 ;  /* 0x000000100e0e722b */ /* 0x008fd40000000014 */
[----:B------:R-:W0:Y:S08]  /*0740*/  F2I.F64.TRUNC R14, R14 ;  /* 0x0000000e000e7311 */ /* 0x000e30000030d100 */
[----:B0-----:R-:W2:Y:S01]  /*0750*/  I2F.F64 R16, R14 ;  /* 0x0000000e00107312 */ /* 0x001ea20000201c00 */
[----:B------:R-:W-:-:S05]  /*0760*/  IADD3 R3, P1, PT, R3, 0x4, RZ ;  /* 0x0000000403037810 */ /* 0x000fca0007f3e0ff */
[----:B------:R-:W-:Y:S01]  /*0770*/  IMAD.X R26, RZ, RZ, R26, P1 ;  /* 0x000000ffff1a7224 */ /* 0x000fe200008e061a */
[----:B--2---:R-:W-:-:S10]  /*0780*/  DFMA R16, R22, R24, R16 ;  /* 0x000000181610722b */ /* 0x004fd40000000010 */
[----:B------:R-:W0:Y:S08]  /*0790*/  F2I.F64.TRUNC R16, R16 ;  /* 0x0000001000107311 */ /* 0x000e30000030d100 */
[----:B0-----:R-:W4:Y:S02]  /*07a0*/  I2F.F64 R22, R16 ;  /* 0x0000001000167312 */ /* 0x001f240000201c00 */
[----:B----4-:R-:W-:-:S06]  /*07b0*/  DFMA R22, R18, R12, R22 ;  /* 0x0000000c1216722b */ /* 0x010fcc0000000016 */
[----:B------:R2:W3:Y:S05]  /*07c0*/  F2I.F64.TRUNC R20, R22 ;  /* 0x0000001600147311 */ /* 0x0004ea000030d100 */
.L_x_4:
[----:B------:R-:W-:Y:S05]  /*07d0*/  @!P0 BRA `(.L_x_3) ;  /* 0x0000000000b08947 */ /* 0x000fea0003800000 */
[----:B------:R-:W-:Y:S02]  /*07e0*/  ISETP.NE.U32.AND P1, PT, R2, 0x1, PT ;  /* 0x000000010200780c */ /* 0x000fe40003f25070 */
[----:B------:R-:W-:Y:S02]  /*07f0*/  LOP3.LUT R0, R10, 0x1, RZ, 0xc0, !PT ;  /* 0x000000010a007812 */ /* 0x000fe400078ec0ff */
[----:B------:R-:W-:Y:S02]  /*0800*/  ISETP.NE.AND.EX P1, PT, RZ, RZ, PT, P1 ;  /* 0x000000ffff00720c */ /* 0x000fe40003f25310 */
[----:B------:R-:W-:-:S04]  /*0810*/  ISETP.NE.U32.AND P0, PT, R0, 0x1, PT ;  /* 0x000000010000780c */ /* 0x000fc80003f05070 */
[----:B------:R-:W-:-:S07]  /*0820*/  ISETP.NE.U32.AND.EX P0, PT, RZ, RZ, PT, P0 ;  /* 0x000000ffff00720c */ /* 0x000fce0003f05100 */
[----:B------:R-:W-:Y:S06]  /*0830*/  @!P1 BRA `(.L_x_5) ;  /* 0x0000000000589947 */ /* 0x000fec0003800000 */
[----:B------:R-:W4:Y:S01]  /*0840*/  LDC.64 R18, c[0x0][0x380] ;  /* 0x0000e000ff127b82 */ /* 0x000f220000000a00 */
[C---:B------:R-:W-:Y:S02]  /*0850*/  IADD3 R0, P1, PT, R3.reuse, R6, RZ ;  /* 0x0000000603007210 */ /* 0x040fe40007f3e0ff */
[----:B------:R-:W-:-:S03]  /*0860*/  IADD3 R12, P2, PT, R3, R4, RZ ;  /* 0x00000004030c7210 */ /* 0x000fc60007f5e0ff */
[C---:B------:R-:W-:Y:S02]  /*0870*/  IMAD.X R2, R26.reuse, 0x1, R27, P1 ;  /* 0x000000011a027824 */ /* 0x040fe400008e061b */
[----:B0-----:R-:W0:Y:S01]  /*0880*/  LDC.64 R16, c[0x0][0x388] ;  /* 0x0000e200ff107b82 */ /* 0x001e220000000a00 */
[----:B------:R-:W-:Y:S01]  /*0890*/  IMAD.X R13, R26, 0x1, R29, P2 ;  /* 0x000000011a0d7824 */ /* 0x000fe200010e061d */
[----:B----4-:R-:W-:-:S04]  /*08a0*/  LEA R18, P1, R0, R18, 0x3 ;  /* 0x0000001200127211 */ /* 0x010fc800078218ff */
[----:B------:R-:W-:Y:S02]  /*08b0*/  LEA.HI.X R19, R0, R19, R2, 0x3, P1 ;  /* 0x0000001300137211 */ /* 0x000fe400008f1c02 */
[----:B0-----:R-:W-:-:S03]  /*08c0*/  LEA R16, P2, R12, R16, 0x3 ;  /* 0x000000100c107211 */ /* 0x001fc600078418ff */
[----:B--2---:R-:W2:Y:S01]  /*08d0*/  LDG.E.64 R22, desc[UR4][R18.64+0x8] ;  /* 0x0000080412167981 */ /* 0x004ea2000c1e1b00 */
[----:B------:R-:W-:-:S03]  /*08e0*/  LEA.HI.X R17, R12, R17, R13, 0x3, P2 ;  /* 0x000000110c117211 */ /* 0x000fc600010f1c0d */
[----:B------:R-:W4:Y:S04]  /*08f0*/  LDG.E.64 R12, desc[UR4][R18.64] ;  /* 0x00000004120c7981 */ /* 0x000f28000c1e1b00 */
[----:B------:R-:W4:Y:S04]  /*0900*/  LDG.E.64 R14, desc[UR4][R16.64] ;  /* 0x00000004100e7981 */ /* 0x000f28000c1e1b00 */
[----:B------:R-:W2:Y:S01]  /*0910*/  LDG.E.64 R24, desc[UR4][R16.64+0x8] ;  /* 0x0000080410187981 */ /* 0x000ea2000c1e1b00 */
[----:B-1-3--:R-:W4:Y:S01]  /*0920*/  I2F.F64 R20, R20 ;  /* 0x0000001400147312 */ /* 0x00af220000201c00 */
[----:B------:R-:W-:-:S05]  /*0930*/  IADD3 R3, P1, PT, R3, 0x2, RZ ;  /* 0x0000000203037810 */ /* 0x000fca0007f3e0ff */
[----:B------:R-:W-:Y:S01]  /*0940*/  IMAD.X R26, RZ, RZ, R26, P1 ;  /* 0x000000ffff1a7224 */ /* 0x000fe200008e061a */
[----:B----4-:R-:W-:-:S10]  /*0950*/  DFMA R12, R12, R14, R20 ;  /* 0x0000000e0c0c722b */ /* 0x010fd40000000014 */
[----:B------:R-:W0:Y:S08]  /*0960*/  F2I.F64.TRUNC R12, R12 ;  /* 0x0000000c000c7311 */ /* 0x000e30000030d100 */
[----:B0-----:R-:W2:Y:S02]  /*0970*/  I2F.F64 R14, R12 ;  /* 0x0000000c000e7312 */ /* 0x001ea40000201c00 */
[----:B--2---:R-:W-:-:S06]  /*0980*/  DFMA R14, R22, R24, R14 ;  /* 0x00000018160e722b */ /* 0x004fcc000000000e */
[----:B------:R4:W0:Y:S05]  /*0990*/  F2I.F64.TRUNC R20, R14 ;  /* 0x0000000e00147311 */ /* 0x00082a000030d100 */
.L_x_5:
[----:B------:R-:W-:Y:S05]  /*09a0*/  @P0 BRA `(.L_x_3) ;  /* 0x00000000003c0947 */ /* 0x000fea0003800000 */
[----:B------:R-:W5:Y:S01]  /*09b0*/  LDC.64 R12, c[0x0][0x388] ;  /* 0x0000e200ff0c7b82 */ /* 0x000f620000000a00 */
[C---:B------:R-:W-:Y:S02]  /*09c0*/  IADD3 R6, P0, PT, R3.reuse, R6, RZ ;  /* 0x0000000603067210 */ /* 0x040fe40007f1e0ff */
[----:B------:R-:W-:-:S03]  /*09d0*/  IADD3 R3, P1, PT, R3, R4, RZ ;  /* 0x0000000403037210 */ /* 0x000fc60007f3e0ff */
[C---:B------:R-:W-:Y:S02]  /*09e0*/  IMAD.X R27, R26.reuse, 0x1, R27, P0 ;  /* 0x000000011a1b7824 */ /* 0x040fe400000e061b */
[----:B----4-:R-:W4:Y:S01]  /*09f0*/  LDC.64 R14, c[0x0][0x380] ;  /* 0x0000e000ff0e7b82 */ /* 0x010f220000000a00 */
[----:B------:R-:W-:Y:S01]  /*0a00*/  IMAD.X R26, R26, 0x1, R29, P1 ;  /* 0x000000011a1a7824 */ /* 0x000fe200008e061d */
[----:B-----5:R-:W-:-:S04]  /*0a10*/  LEA R4, P1, R3, R12, 0x3 ;  /* 0x0000000c03047211 */ /* 0x020fc800078218ff */
[----:B------:R-:W-:Y:S02]  /*0a20*/  LEA.HI.X R5, R3, R13, R26, 0x3, P1 ;  /* 0x0000000d03057211 */ /* 0x000fe400008f1c1a */
[----:B----4-:R-:W-:-:S04]  /*0a30*/  LEA R14, P0, R6, R14, 0x3 ;  /* 0x0000000e060e7211 */ /* 0x010fc800078018ff */
[----:B------:R-:W4:Y:S01]  /*0a40*/  LDG.E.64 R4, desc[UR4][R4.64] ;  /* 0x0000000404047981 */ /* 0x000f22000c1e1b00 */
[----:B------:R-:W-:-:S05]  /*0a50*/  LEA.HI.X R15, R6, R15, R27, 0x3, P0 ;  /* 0x0000000f060f7211 */ /* 0x000fca00000f1c1b */
[----:B------:R-:W4:Y:S01]  /*0a60*/  LDG.E.64 R2, desc[UR4][R14.64] ;  /* 0x000000040e027981 */ /* 0x000f22000c1e1b00 */
[----:B01-3--:R-:W4:Y:S02]  /*0a70*/  I2F.F64 R20, R20 ;  /* 0x0000001400147312 */ /* 0x00bf240000201c00 */
[----:B----4-:R-:W-:-:S06]  /*0a80*/  DFMA R2, R2, R4, R20 ;  /* 0x000000040202722b */ /* 0x010fcc0000000014 */
[----:B------:R0:W1:Y:S05]  /*0a90*/  F2I.F64.TRUNC R20, R2 ;  /* 0x0000000200147311 */ /* 0x00006a000030d100 */
.L_x_3:
[----:B01-3--:R-:W0:Y:S02]  /*0aa0*/  I2F.F64 R20, R20 ;  /* 0x0000001400147312 */ /* 0x00be240000201c00 */
.L_x_0:
[----:B------:R-:W1:Y:S01]  /*0ab0*/  LDCU.64 UR8, c[0x0][0x390] ;  /* 0x00007200ff0877ac */ /* 0x000e620008000a00 */
[----:B------:R-:W-:Y:S02]  /*0ac0*/  IMAD.MOV.U32 R9, RZ, RZ, RZ ;  /* 0x000000ffff097224 */ /* 0x000fe400078e00ff */
[----:B------:R-:W-:-:S04]  /*0ad0*/  IMAD.WIDE.U32 R8, R10, UR6, R8 ;  /* 0x000000060a087c25 */ /* 0x000fc8000f8e0008 */
[----:B------:R-:W-:Y:S01]  /*0ae0*/  IMAD R11, R11, UR6, R9 ;  /* 0x000000060b0b7c24 */ /* 0x000fe2000f8e0209 */
[----:B-1----:R-:W-:-:S04]  /*0af0*/  LEA R2, P0, R8, UR8, 0x3 ;  /* 0x0000000808027c11 */ /* 0x002fc8000f8018ff */
[----:B------:R-:W-:-:S05]  /*0b00*/  LEA.HI.X R3, R8, UR9, R11, 0x3, P0 ;  /* 0x0000000908037c11 */ /* 0x000fca00080f1c0b */
[----:B------:R-:W0:Y:S02]  /*0b10*/  LDG.E.64 R4, desc[UR4][R2.64] ;  /* 0x0000000402047981 */ /* 0x000e24000c1e1b00 */
[----:B0-----:R-:W-:-:S07]  /*0b20*/  DADD R4, R4, R20 ;  /* 0x0000000004047229 */ /* 0x001fce0000000014 */
[----:B------:R-:W-:Y:S01]  /*0b30*/  STG.E.64 desc[UR4][R2.64], R4 ;  /* 0x0000000402007986 */ /* 0x000fe2000c101b04 */
[----:B------:R-:W-:Y:S05]  /*0b40*/  EXIT ;  /* 0x000000000000794d */ /* 0x000fea0003800000 */
.L_x_6:
[----:B------:R-:W-:-:S00]  /*0b50*/  BRA `(.L_x_6) ;  /* 0xfffffffc00fc7947 */ /* 0x000fc0000383ffff */
[----:B------:R-:W-:-:S00]  /*0b60*/  NOP ;  /* 0x0000000000007918 */ /* 0x000fc00000000000 */
        /* <DEDUP_REMOVED lines=9> */
.L_x_7:


//--------------------- .nv.shared.reserved.0     --------------------------
	.section	.nv.shared.reserved.0,"aw",@nobits
	.weak		__nv_reservedSMEM_offset_0_alias
	.size		__nv_reservedSMEM_offset_0_alias, 0, 64
	.other		__nv_reservedSMEM_offset_0_alias,@"STO_CUDA_RESERVED_SHARED STV_DEFAULT"
__nv_reservedSMEM_offset_0_alias:
	.zero		0
	.zero		64


//--------------------- .nv.constant0._Z17matrixMultiKernelPdS_S_m --------------------------
	.section	.nv.constant0._Z17matrixMultiKernelPdS_S_m,"a",@progbits
	.sectionflags	@""
	.align	4
.nv.constant0._Z17matrixMultiKernelPdS_S_m:
	.zero		928


//--------------------- SYMBOLS --------------------------

	.type		.nv.reservedSmem.offset0,@object
	.size		.nv.reservedSmem.offset0,0x4
